//
// Generated by NVIDIA NVVM Compiler
//
// Compiler Build ID: CL-36424714
// Cuda compilation tools, release 13.0, V13.0.88
// Based on NVVM 20.0.0
//

.version 9.0
.target sm_100
.address_size 64

	// .globl	_Z18SimpleReduceKernelPfS_
// _ZZ18SimpleReduceKernelPfS_E7input_s has been demoted

.visible .entry _Z18SimpleReduceKernelPfS_(
	.param .u64 .ptr .align 1 _Z18SimpleReduceKernelPfS__param_0,
	.param .u64 .ptr .align 1 _Z18SimpleReduceKernelPfS__param_1
)
{
	.reg .pred 	%p<5>;
	.reg .b32 	%r<11>;
	.reg .b32 	%f<8>;
	.reg .b64 	%rd<7>;
	// demoted variable
	.shared .align 4 .b8 _ZZ18SimpleReduceKernelPfS_E7input_s[4096];
	ld.param.u64 	%rd2, [_Z18SimpleReduceKernelPfS__param_0];
	ld.param.u64 	%rd1, [_Z18SimpleReduceKernelPfS__param_1];
	cvta.to.global.u64 	%rd3, %rd2;
	mov.u32 	%r1, %tid.x;
	mul.wide.u32 	%rd4, %r1, 4;
	add.s64 	%rd5, %rd3, %rd4;
	ld.global.f32 	%f1, [%rd5];
	ld.global.f32 	%f2, [%rd5+4096];
	add.f32 	%f3, %f1, %f2;
	shl.b32 	%r6, %r1, 2;
	mov.u32 	%r7, _ZZ18SimpleReduceKernelPfS_E7input_s;
	add.s32 	%r2, %r7, %r6;
	st.shared.f32 	[%r2], %f3;
	mov.u32 	%r10, %ntid.x;
	setp.lt.u32 	%p1, %r10, 2;
	@%p1 bra 	$L__BB0_4;
$L__BB0_1:
	shr.u32 	%r5, %r10, 1;
	bar.sync 	0;
	setp.ge.u32 	%p2, %r1, %r5;
	@%p2 bra 	$L__BB0_3;
	shl.b32 	%r8, %r5, 2;
	add.s32 	%r9, %r2, %r8;
	ld.shared.f32 	%f4, [%r9];
	ld.shared.f32 	%f5, [%r2];
	add.f32 	%f6, %f4, %f5;
	st.shared.f32 	[%r2], %f6;
$L__BB0_3:
	setp.gt.u32 	%p3, %r10, 3;
	mov.u32 	%r10, %r5;
	@%p3 bra 	$L__BB0_1;
$L__BB0_4:
	setp.ne.s32 	%p4, %r1, 0;
	@%p4 bra 	$L__BB0_6;
	ld.shared.f32 	%f7, [_ZZ18SimpleReduceKernelPfS_E7input_s];
	cvta.to.global.u64 	%rd6, %rd1;
	st.global.f32 	[%rd6], %f7;
$L__BB0_6:
	ret;

}


// ===== COMPILED SASS (sm_100) =====

	.target	sm_100

	.elftype	@"ET_EXEC"


//--------------------- .note.nv.tkinfo           --------------------------
	.section	.note.nv.tkinfo,"",@"SHT_NOTE"
	.sectionflags	@"SHF_NOTE_NV_TKINFO"
	.tkinfo
        /*0018*/ 	.word	0x00000002
        /*0030*/ 	.string	""
        /*0030*/ 	.string	"ptxas"
        /*0030*/ 	.string	"Cuda compilation tools, release 13.0, V13.0.88"
        /*0030*/ 	.string	"Build cuda_13.0.r13.0/compiler.36424714_0"
        /*0030*/ 	.string	"-arch sm_100 -m 64 "



//--------------------- .note.nv.cuinfo           --------------------------
	.section	.note.nv.cuinfo,"",@"SHT_NOTE"
	.sectionflags	@"SHF_NOTE_NV_CUINFO"
        /*0018*/ 	.short	0x0002
        /*001a*/ 	.short	0x0064
        /*001c*/ 	.short	0x0082
	.zero		2


//--------------------- .nv.info                  --------------------------
	.section	.nv.info,"",@"SHT_CUDA_INFO"
	.align	4


	//----- nvinfo : EIATTR_REGCOUNT
	.align		4
        /*0000*/ 	.byte	0x04, 0x2f
        /*0002*/ 	.short	(.L_1 - .L_0)
	.align		4
.L_0:
        /*0004*/ 	.word	index@(_Z18SimpleReduceKernelPfS_)
        /*0008*/ 	.word	0x0000000a


	//----- nvinfo : EIATTR_FRAME_SIZE
	.align		4
.L_1:
        /*000c*/ 	.byte	0x04, 0x11
        /*000e*/ 	.short	(.L_3 - .L_2)
	.align		4
.L_2:
        /*0010*/ 	.word	index@(_Z18SimpleReduceKernelPfS_)
        /*0014*/ 	.word	0x00000000


	//----- nvinfo : EIATTR_MIN_STACK_SIZE
	.align		4
.L_3:
        /*0018*/ 	.byte	0x04, 0x12
        /*001a*/ 	.short	(.L_5 - .L_4)
	.align		4
.L_4:
        /*001c*/ 	.word	index@(_Z18SimpleReduceKernelPfS_)
        /*0020*/ 	.word	0x00000000
.L_5:


//--------------------- .nv.compat                --------------------------
	.section	.nv.compat,"",@"SHT_CUDA_COMPAT_INFO"
	.align	4
        /*0000*/ 	.byte	0x02, 0x09, 0x00, 0x00, 0x02, 0x02, 0x01, 0x00, 0x02, 0x05, 0x05, 0x00, 0x03, 0x07, 0x01, 0x01
        /*0010*/ 	.byte	0x02, 0x03, 0x00, 0x00, 0x02, 0x06, 0x01, 0x00, 0x04, 0x0b, 0x08, 0x00, 0x09, 0x00, 0x00, 0x00
        /*0020*/ 	.byte	0x00, 0x00, 0x00, 0x00


//--------------------- .nv.info._Z18SimpleReduceKernelPfS_ --------------------------
	.section	.nv.info._Z18SimpleReduceKernelPfS_,"",@"SHT_CUDA_INFO"
	.sectionflags	@""
	.align	4


	//----- nvinfo : EIATTR_CUDA_API_VERSION
	.align		4
        /*0000*/ 	.byte	0x04, 0x37
        /*0002*/ 	.short	(.L_7 - .L_6)
.L_6:
        /*0004*/ 	.word	0x00000082


	//----- nvinfo : EIATTR_KPARAM_INFO
	.align		4
.L_7:
        /*0008*/ 	.byte	0x04, 0x17
        /*000a*/ 	.short	(.L_9 - .L_8)
.L_8:
        /*000c*/ 	.word	0x00000000
        /*0010*/ 	.short	0x0001
        /*0012*/ 	.short	0x0008
        /*0014*/ 	.byte	0x00, 0xf5, 0x21, 0x00


	//----- nvinfo : EIATTR_KPARAM_INFO
	.align		4
.L_9:
        /*0018*/ 	.byte	0x04, 0x17
        /*001a*/ 	.short	(.L_11 - .L_10)
.L_10:
        /*001c*/ 	.word	0x00000000
        /*0020*/ 	.short	0x0000
        /*0022*/ 	.short	0x0000
        /*0024*/ 	.byte	0x00, 0xf5, 0x21, 0x00


	//----- nvinfo : EIATTR_SPARSE_MMA_MASK
	.align		4
.L_11:
        /*0028*/ 	.byte	0x03, 0x50
        /*002a*/ 	.short	0x0000


	//----- nvinfo : EIATTR_MAXREG_COUNT
	.align		4
        /*002c*/ 	.byte	0x03, 0x1b
        /*002e*/ 	.short	0x00ff


	//----- nvinfo : EIATTR_NUM_BARRIERS
	.align		4
        /*0030*/ 	.byte	0x02, 0x4c
        /*0032*/ 	.byte	0x01
	.zero		1


	//----- nvinfo : EIATTR_MERCURY_ISA_VERSION
	.align		4
        /*0034*/ 	.byte	0x03, 0x5f
        /*0036*/ 	.short	0x0101


	//----- nvinfo : EIATTR_VRC_CTA_INIT_COUNT
	.align		4
        /*0038*/ 	.byte	0x02, 0x4a
	.zero		1
	.zero		1


	//----- nvinfo : EIATTR_EXIT_INSTR_OFFSETS
	.align		4
        /*003c*/ 	.byte	0x04, 0x1c
        /*003e*/ 	.short	(.L_13 - .L_12)


	//   ....[0]....
.L_12:
        /*0040*/ 	.word	0x000001d0


	//   ....[1]....
        /*0044*/ 	.word	0x00000240


	//----- nvinfo : EIATTR_CBANK_PARAM_SIZE
	.align		4
.L_13:
        /*0048*/ 	.byte	0x03, 0x19
        /*004a*/ 	.short	0x0010


	//----- nvinfo : EIATTR_PARAM_CBANK
	.align		4
        /*004c*/ 	.byte	0x04, 0x0a
        /*004e*/ 	.short	(.L_15 - .L_14)
	.align		4
.L_14:
        /*0050*/ 	.word	index@(.nv.constant0._Z18SimpleReduceKernelPfS_)
        /*0054*/ 	.short	0x0380
        /*0056*/ 	.short	0x0010


	//----- nvinfo : EIATTR_SW_WAR
	.align		4
.L_15:
        /*0058*/ 	.byte	0x04, 0x36
        /*005a*/ 	.short	(.L_17 - .L_16)
.L_16:
        /*005c*/ 	.word	0x00000008
.L_17:


//--------------------- .nv.callgraph             --------------------------
	.section	.nv.callgraph,"",@"SHT_CUDA_CALLGRAPH"
	.align	4
	.sectionentsize	8
	.align		4
        /*0000*/ 	.word	0x00000000
	.align		4
        /*0004*/ 	.word	0xffffffff
	.align		4
        /*0008*/ 	.word	0x00000000
	.align		4
        /*000c*/ 	.word	0xfffffffe
	.align		4
        /*0010*/ 	.word	0x00000000
	.align		4
        /*0014*/ 	.word	0xfffffffd
	.align		4
        /*0018*/ 	.word	0x00000000
	.align		4
        /*001c*/ 	.word	0xfffffffc


//--------------------- .text._Z18SimpleReduceKernelPfS_ --------------------------
	.section	.text._Z18SimpleReduceKernelPfS_,"ax",@progbits
	.align	128
        .global         _Z18SimpleReduceKernelPfS_
        .type           _Z18SimpleReduceKernelPfS_,@function
        .size           _Z18SimpleReduceKernelPfS_,(.L_x_3 - _Z18SimpleReduceKernelPfS_)
        .other          _Z18SimpleReduceKernelPfS_,@"STO_CUDA_ENTRY STV_DEFAULT"
_Z18SimpleReduceKernelPfS_:
.text._Z18SimpleReduceKernelPfS_:
[----:B------:R-:W-:Y:S01]  /*0000*/  LDC R1, c[0x0][0x37c] ;  /* 0x0000df00ff017b82 */ /* 0x000fe20000000800 */
[----:B------:R-:W0:Y:S07]  /*0010*/  S2R R7, SR_TID.X ;  /* 0x0000000000077919 */ /* 0x000e2e0000002100 */
[----:B------:R-:W0:Y:S01]  /*0020*/  LDC.64 R2, c[0x0][0x380] ;  /* 0x0000e000ff027b82 */ /* 0x000e220000000a00 */
[----:B------:R-:W1:Y:S01]  /*0030*/  LDCU.64 UR6, c[0x0][0x358] ;  /* 0x00006b00ff0677ac */ /* 0x000e620008000a00 */
[----:B0-----:R-:W-:-:S05]  /*0040*/  IMAD.WIDE.U32 R2, R7, 0x4, R2 ;  /* 0x0000000407027825 */ /* 0x001fca00078e0002 */
[----:B-1----:R-:W2:Y:S04]  /*0050*/  LDG.E R0, desc[UR6][R2.64] ;  /* 0x0000000602007981 */ /* 0x002ea8000c1e1900 */
[----:B------:R-:W2:Y:S01]  /*0060*/  LDG.E R5, desc[UR6][R2.64+0x1000] ;  /* 0x0010000602057981 */ /* 0x000ea2000c1e1900 */
[----:B------:R-:W0:Y:S01]  /*0070*/  S2UR UR5, SR_CgaCtaId ;  /* 0x00000000000579c3 */ /* 0x000e220000008800 */
[----:B------:R-:W-:Y:S01]  /*0080*/  UMOV UR4, 0x400 ;  /* 0x0000040000047882 */ /* 0x000fe20000000000 */
[----:B------:R-:W1:Y:S01]  /*0090*/  LDCU UR8, c[0x0][0x360] ;  /* 0x00006c00ff0877ac */ /* 0x000e620008000800 */
[----:B------:R-:W-:Y:S01]  /*00a0*/  ISETP.NE.AND P0, PT, R7, RZ, PT ;  /* 0x000000ff0700720c */ /* 0x000fe20003f05270 */
[----:B-1----:R-:W-:Y:S02]  /*00b0*/  UISETP.GE.U32.AND UP0, UPT, UR8, 0x2, UPT ;  /* 0x000000020800788c */ /* 0x002fe4000bf06070 */
[----:B0-----:R-:W-:Y:S01]  /*00c0*/  ULEA UR4, UR5, UR4, 0x18 ;  /* 0x0000000405047291 */ /* 0x001fe2000f8ec0ff */
[----:B--2---:R-:W-:-:S05]  /*00d0*/  FADD R0, R0, R5 ;  /* 0x0000000500007221 */ /* 0x004fca0000000000 */
[----:B------:R-:W-:-:S05]  /*00e0*/  LEA R5, R7, UR4, 0x2 ;  /* 0x0000000407057c11 */ /* 0x000fca000f8e10ff */
[----:B------:R0:W-:Y:S01]  /*00f0*/  STS [R5], R0 ;  /* 0x0000000005007388 */ /* 0x0001e20000000800 */
[----:B------:R-:W-:Y:S05]  /*0100*/  BRA.U !UP0, `(.L_x_0) ;  /* 0x0000000108307547 */ /* 0x000fea000b800000 */
[----:B0-----:R-:W-:-:S07]  /*0110*/  IMAD.U32 R0, RZ, RZ, UR8 ;  /* 0x00000008ff007e24 */ /* 0x001fce000f8e00ff */
.L_x_1:
[----:B------:R-:W-:Y:S01]  /*0120*/  BAR.SYNC.DEFER_BLOCKING 0x0 ;  /* 0x0000000000007b1d */ /* 0x000fe20000010000 */
[----:B------:R-:W-:-:S04]  /*0130*/  SHF.R.U32.HI R6, RZ, 0x1, R0 ;  /* 0x00000001ff067819 */ /* 0x000fc80000011600 */
[----:B------:R-:W-:-:S13]  /*0140*/  ISETP.GE.U32.AND P1, PT, R7, R6, PT ;  /* 0x000000060700720c */ /* 0x000fda0003f26070 */
[----:B------:R-:W-:Y:S01]  /*0150*/  @!P1 LEA R2, R6, R5, 0x2 ;  /* 0x0000000506029211 */ /* 0x000fe200078e10ff */
[----:B------:R-:W-:Y:S05]  /*0160*/  @!P1 LDS R3, [R5] ;  /* 0x0000000005039984 */ /* 0x000fea0000000800 */
[----:B------:R-:W0:Y:S02]  /*0170*/  @!P1 LDS R2, [R2] ;  /* 0x0000000002029984 */ /* 0x000e240000000800 */
[----:B0-----:R-:W-:-:S05]  /*0180*/  @!P1 FADD R4, R2, R3 ;  /* 0x0000000302049221 */ /* 0x001fca0000000000 */
[----:B------:R1:W-:Y:S01]  /*0190*/  @!P1 STS [R5], R4 ;  /* 0x0000000405009388 */ /* 0x0003e20000000800 */
[----:B------:R-:W-:Y:S01]  /*01a0*/  ISETP.GT.U32.AND P1, PT, R0, 0x3, PT ;  /* 0x000000030000780c */ /* 0x000fe20003f24070 */
[----:B------:R-:W-:-:S12]  /*01b0*/  IMAD.MOV.U32 R0, RZ, RZ, R6 ;  /* 0x000000ffff007224 */ /* 0x000fd800078e0006 */
[----:B-1----:R-:W-:Y:S05]  /*01c0*/  @P1 BRA `(.L_x_1) ;  /* 0xfffffffc00d41947 */ /* 0x002fea000383ffff */
.L_x_0:
[----:B------:R-:W-:Y:S05]  /*01d0*/  @P0 EXIT ;  /* 0x000000000000094d */ /* 0x000fea0003800000 */
[----:B------:R-:W1:Y:S01]  /*01e0*/  S2UR UR5, SR_CgaCtaId ;  /* 0x00000000000579c3 */ /* 0x000e620000008800 */
[----:B------:R-:W-:-:S07]  /*01f0*/  UMOV UR4, 0x400 ;  /* 0x0000040000047882 */ /* 0x000fce0000000000 */
[----:B------:R-:W2:Y:S01]  /*0200*/  LDC.64 R2, c[0x0][0x388] ;  /* 0x0000e200ff027b82 */ /* 0x000ea20000000a00 */
[----:B-1----:R-:W-:-:S09]  /*0210*/  ULEA UR4, UR5, UR4, 0x18 ;  /* 0x0000000405047291 */ /* 0x002fd2000f8ec0ff */
[----:B0-----:R-:W2:Y:S04]  /*0220*/  LDS R5, [UR4] ;  /* 0x00000004ff057984 */ /* 0x001ea80008000800 */
[----:B--2---:R-:W-:Y:S01]  /*0230*/  STG.E desc[UR6][R2.64], R5 ;  /* 0x0000000502007986 */ /* 0x004fe2000c101906 */
[----:B------:R-:W-:Y:S05]  /*0240*/  EXIT ;  /* 0x000000000000794d */ /* 0x000fea0003800000 */
.L_x_2:
[----:B------:R-:W-:-:S00]  /*0250*/  BRA `(.L_x_2) ;  /* 0xfffffffc00fc7947 */ /* 0x000fc0000383ffff */
[----:B------:R-:W-:-:S00]  /*0260*/  NOP ;  /* 0x0000000000007918 */ /* 0x000fc00000000000 */
        /* <DEDUP_REMOVED lines=9> */
.L_x_3:


//--------------------- .nv.shared._Z18SimpleReduceKernelPfS_ --------------------------
	.section	.nv.shared._Z18SimpleReduceKernelPfS_,"aw",@nobits
	.sectionflags	@""
	.align	4
.nv.shared._Z18SimpleReduceKernelPfS_:
	.zero		5120


//--------------------- .nv.shared.reserved.0     --------------------------
	.section	.nv.shared.reserved.0,"aw",@nobits
	.weak		__nv_reservedSMEM_offset_0_alias
	.size		__nv_reservedSMEM_offset_0_alias, 0, 64
	.other		__nv_reservedSMEM_offset_0_alias,@"STO_CUDA_RESERVED_SHARED STV_DEFAULT"
__nv_reservedSMEM_offset_0_alias:
	.zero		0
	.zero		64


//--------------------- .nv.constant0._Z18SimpleReduceKernelPfS_ --------------------------
	.section	.nv.constant0._Z18SimpleReduceKernelPfS_,"a",@progbits
	.sectionflags	@""
	.align	4
.nv.constant0._Z18SimpleReduceKernelPfS_:
	.zero		912


//--------------------- SYMBOLS --------------------------

	.type		.nv.reservedSmem.offset0,@object
	.size		.nv.reservedSmem.offset0,0x4
	.type		.nv.reservedSmem.cap,@object
	.size		.nv.reservedSmem.cap,0x4
